//
// Generated by NVIDIA NVVM Compiler
//
// Compiler Build ID: CL-36424714
// Cuda compilation tools, release 13.0, V13.0.88
// Based on NVVM 20.0.0
//

.version 9.0
.target sm_100
.address_size 64

	// .globl	_Z16fireSpreadKernelPfS_iif

.visible .entry _Z16fireSpreadKernelPfS_iif(
	.param .u64 .ptr .align 1 _Z16fireSpreadKernelPfS_iif_param_0,
	.param .u64 .ptr .align 1 _Z16fireSpreadKernelPfS_iif_param_1,
	.param .u32 _Z16fireSpreadKernelPfS_iif_param_2,
	.param .u32 _Z16fireSpreadKernelPfS_iif_param_3,
	.param .f32 _Z16fireSpreadKernelPfS_iif_param_4
)
{
	.reg .pred 	%p<9>;
	.reg .b32 	%r<17>;
	.reg .b32 	%f<22>;
	.reg .b64 	%rd<13>;

	ld.param.u64 	%rd4, [_Z16fireSpreadKernelPfS_iif_param_0];
	ld.param.u64 	%rd3, [_Z16fireSpreadKernelPfS_iif_param_1];
	ld.param.u32 	%r4, [_Z16fireSpreadKernelPfS_iif_param_2];
	ld.param.u32 	%r6, [_Z16fireSpreadKernelPfS_iif_param_3];
	ld.param.f32 	%f12, [_Z16fireSpreadKernelPfS_iif_param_4];
	cvta.to.global.u64 	%rd1, %rd4;
	mov.u32 	%r7, %ctaid.x;
	mov.u32 	%r8, %ntid.x;
	mov.u32 	%r9, %tid.x;
	mad.lo.s32 	%r1, %r7, %r8, %r9;
	mov.u32 	%r10, %ctaid.y;
	mov.u32 	%r11, %ntid.y;
	mov.u32 	%r12, %tid.y;
	mad.lo.s32 	%r13, %r10, %r11, %r12;
	setp.ge.s32 	%p1, %r1, %r4;
	setp.ge.s32 	%p2, %r13, %r6;
	or.pred  	%p3, %p1, %p2;
	@%p3 bra 	$L__BB0_12;
	mad.lo.s32 	%r3, %r4, %r13, %r1;
	mul.wide.s32 	%rd5, %r3, 4;
	add.s64 	%rd2, %rd1, %rd5;
	ld.global.f32 	%f18, [%rd2];
	setp.leu.f32 	%p4, %f18, 0f00000000;
	@%p4 bra 	$L__BB0_11;
	setp.lt.s32 	%p5, %r1, 1;
	@%p5 bra 	$L__BB0_4;
	ld.global.f32 	%f13, [%rd2+-4];
	fma.rn.f32 	%f18, %f12, %f13, %f18;
$L__BB0_4:
	add.s32 	%r14, %r4, -1;
	setp.ge.s32 	%p6, %r1, %r14;
	@%p6 bra 	$L__BB0_6;
	ld.global.f32 	%f14, [%rd2+4];
	fma.rn.f32 	%f18, %f12, %f14, %f18;
$L__BB0_6:
	setp.eq.s32 	%p7, %r13, 0;
	@%p7 bra 	$L__BB0_8;
	sub.s32 	%r15, %r3, %r4;
	mul.wide.s32 	%rd6, %r15, 4;
	add.s64 	%rd7, %rd1, %rd6;
	ld.global.f32 	%f15, [%rd7];
	fma.rn.f32 	%f18, %f12, %f15, %f18;
$L__BB0_8:
	add.s32 	%r16, %r6, -1;
	setp.ge.u32 	%p8, %r13, %r16;
	@%p8 bra 	$L__BB0_10;
	mul.wide.s32 	%rd8, %r4, 4;
	add.s64 	%rd9, %rd2, %rd8;
	ld.global.f32 	%f16, [%rd9];
	fma.rn.f32 	%f18, %f12, %f16, %f18;
$L__BB0_10:
	min.f32 	%f18, %f18, 0f3F800000;
$L__BB0_11:
	cvta.to.global.u64 	%rd10, %rd3;
	add.s64 	%rd12, %rd10, %rd5;
	st.global.f32 	[%rd12], %f18;
$L__BB0_12:
	ret;

}


// ===== COMPILED SASS (sm_100) =====

	.target	sm_100

	.elftype	@"ET_EXEC"


//--------------------- .note.nv.tkinfo           --------------------------
	.section	.note.nv.tkinfo,"",@"SHT_NOTE"
	.sectionflags	@"SHF_NOTE_NV_TKINFO"
	.tkinfo
        /*0018*/ 	.word	0x00000002
        /*0030*/ 	.string	""
        /*0030*/ 	.string	"ptxas"
        /*0030*/ 	.string	"Cuda compilation tools, release 13.0, V13.0.88"
        /*0030*/ 	.string	"Build cuda_13.0.r13.0/compiler.36424714_0"
        /*0030*/ 	.string	"-arch sm_100 -m 64 "



//--------------------- .note.nv.cuinfo           --------------------------
	.section	.note.nv.cuinfo,"",@"SHT_NOTE"
	.sectionflags	@"SHF_NOTE_NV_CUINFO"
        /*0018*/ 	.short	0x0002
        /*001a*/ 	.short	0x0064
        /*001c*/ 	.short	0x0082
	.zero		2


//--------------------- .nv.info                  --------------------------
	.section	.nv.info,"",@"SHT_CUDA_INFO"
	.align	4


	//----- nvinfo : EIATTR_REGCOUNT
	.align		4
        /*0000*/ 	.byte	0x04, 0x2f
        /*0002*/ 	.short	(.L_1 - .L_0)
	.align		4
.L_0:
        /*0004*/ 	.word	index@(_Z16fireSpreadKernelPfS_iif)
        /*0008*/ 	.word	0x00000012


	//----- nvinfo : EIATTR_FRAME_SIZE
	.align		4
.L_1:
        /*000c*/ 	.byte	0x04, 0x11
        /*000e*/ 	.short	(.L_3 - .L_2)
	.align		4
.L_2:
        /*0010*/ 	.word	index@(_Z16fireSpreadKernelPfS_iif)
        /*0014*/ 	.word	0x00000000


	//----- nvinfo : EIATTR_MIN_STACK_SIZE
	.align		4
.L_3:
        /*0018*/ 	.byte	0x04, 0x12
        /*001a*/ 	.short	(.L_5 - .L_4)
	.align		4
.L_4:
        /*001c*/ 	.word	index@(_Z16fireSpreadKernelPfS_iif)
        /*0020*/ 	.word	0x00000000
.L_5:


//--------------------- .nv.compat                --------------------------
	.section	.nv.compat,"",@"SHT_CUDA_COMPAT_INFO"
	.align	4
        /*0000*/ 	.byte	0x02, 0x09, 0x00, 0x00, 0x02, 0x02, 0x01, 0x00, 0x02, 0x05, 0x05, 0x00, 0x03, 0x07, 0x01, 0x01
        /*0010*/ 	.byte	0x02, 0x03, 0x00, 0x00, 0x02, 0x06, 0x01, 0x00, 0x04, 0x0b, 0x08, 0x00, 0x09, 0x00, 0x00, 0x00
        /*0020*/ 	.byte	0x00, 0x00, 0x00, 0x00


//--------------------- .nv.info._Z16fireSpreadKernelPfS_iif --------------------------
	.section	.nv.info._Z16fireSpreadKernelPfS_iif,"",@"SHT_CUDA_INFO"
	.sectionflags	@""
	.align	4


	//----- nvinfo : EIATTR_CUDA_API_VERSION
	.align		4
        /*0000*/ 	.byte	0x04, 0x37
        /*0002*/ 	.short	(.L_7 - .L_6)
.L_6:
        /*0004*/ 	.word	0x00000082


	//----- nvinfo : EIATTR_KPARAM_INFO
	.align		4
.L_7:
        /*0008*/ 	.byte	0x04, 0x17
        /*000a*/ 	.short	(.L_9 - .L_8)
.L_8:
        /*000c*/ 	.word	0x00000000
        /*0010*/ 	.short	0x0004
        /*0012*/ 	.short	0x0018
        /*0014*/ 	.byte	0x00, 0xf0, 0x11, 0x00


	//----- nvinfo : EIATTR_KPARAM_INFO
	.align		4
.L_9:
        /*0018*/ 	.byte	0x04, 0x17
        /*001a*/ 	.short	(.L_11 - .L_10)
.L_10:
        /*001c*/ 	.word	0x00000000
        /*0020*/ 	.short	0x0003
        /*0022*/ 	.short	0x0014
        /*0024*/ 	.byte	0x00, 0xf0, 0x11, 0x00


	//----- nvinfo : EIATTR_KPARAM_INFO
	.align		4
.L_11:
        /*0028*/ 	.byte	0x04, 0x17
        /*002a*/ 	.short	(.L_13 - .L_12)
.L_12:
        /*002c*/ 	.word	0x00000000
        /*0030*/ 	.short	0x0002
        /*0032*/ 	.short	0x0010
        /*0034*/ 	.byte	0x00, 0xf0, 0x11, 0x00


	//----- nvinfo : EIATTR_KPARAM_INFO
	.align		4
.L_13:
        /*0038*/ 	.byte	0x04, 0x17
        /*003a*/ 	.short	(.L_15 - .L_14)
.L_14:
        /*003c*/ 	.word	0x00000000
        /*0040*/ 	.short	0x0001
        /*0042*/ 	.short	0x0008
        /*0044*/ 	.byte	0x00, 0xf5, 0x21, 0x00


	//----- nvinfo : EIATTR_KPARAM_INFO
	.align		4
.L_15:
        /*0048*/ 	.byte	0x04, 0x17
        /*004a*/ 	.short	(.L_17 - .L_16)
.L_16:
        /*004c*/ 	.word	0x00000000
        /*0050*/ 	.short	0x0000
        /*0052*/ 	.short	0x0000
        /*0054*/ 	.byte	0x00, 0xf5, 0x21, 0x00


	//----- nvinfo : EIATTR_SPARSE_MMA_MASK
	.align		4
.L_17:
        /*0058*/ 	.byte	0x03, 0x50
        /*005a*/ 	.short	0x0000


	//----- nvinfo : EIATTR_MAXREG_COUNT
	.align		4
        /*005c*/ 	.byte	0x03, 0x1b
        /*005e*/ 	.short	0x00ff


	//----- nvinfo : EIATTR_MERCURY_ISA_VERSION
	.align		4
        /*0060*/ 	.byte	0x03, 0x5f
        /*0062*/ 	.short	0x0101


	//----- nvinfo : EIATTR_VRC_CTA_INIT_COUNT
	.align		4
        /*0064*/ 	.byte	0x02, 0x4a
	.zero		1
	.zero		1


	//----- nvinfo : EIATTR_EXIT_INSTR_OFFSETS
	.align		4
        /*0068*/ 	.byte	0x04, 0x1c
        /*006a*/ 	.short	(.L_19 - .L_18)


	//   ....[0]....
.L_18:
        /*006c*/ 	.word	0x000000c0


	//   ....[1]....
        /*0070*/ 	.word	0x000002f0


	//----- nvinfo : EIATTR_CRS_STACK_SIZE
	.align		4
.L_19:
        /*0074*/ 	.byte	0x04, 0x1e
        /*0076*/ 	.short	(.L_21 - .L_20)
.L_20:
        /*0078*/ 	.word	0x00000000


	//----- nvinfo : EIATTR_CBANK_PARAM_SIZE
	.align		4
.L_21:
        /*007c*/ 	.byte	0x03, 0x19
        /*007e*/ 	.short	0x001c


	//----- nvinfo : EIATTR_PARAM_CBANK
	.align		4
        /*0080*/ 	.byte	0x04, 0x0a
        /*0082*/ 	.short	(.L_23 - .L_22)
	.align		4
.L_22:
        /*0084*/ 	.word	index@(.nv.constant0._Z16fireSpreadKernelPfS_iif)
        /*0088*/ 	.short	0x0380
        /*008a*/ 	.short	0x001c


	//----- nvinfo : EIATTR_SW_WAR
	.align		4
.L_23:
        /*008c*/ 	.byte	0x04, 0x36
        /*008e*/ 	.short	(.L_25 - .L_24)
.L_24:
        /*0090*/ 	.word	0x00000008
.L_25:


//--------------------- .nv.callgraph             --------------------------
	.section	.nv.callgraph,"",@"SHT_CUDA_CALLGRAPH"
	.align	4
	.sectionentsize	8
	.align		4
        /*0000*/ 	.word	0x00000000
	.align		4
        /*0004*/ 	.word	0xffffffff
	.align		4
        /*0008*/ 	.word	0x00000000
	.align		4
        /*000c*/ 	.word	0xfffffffe
	.align		4
        /*0010*/ 	.word	0x00000000
	.align		4
        /*0014*/ 	.word	0xfffffffd
	.align		4
        /*0018*/ 	.word	0x00000000
	.align		4
        /*001c*/ 	.word	0xfffffffc


//--------------------- .text._Z16fireSpreadKernelPfS_iif --------------------------
	.section	.text._Z16fireSpreadKernelPfS_iif,"ax",@progbits
	.align	128
        .global         _Z16fireSpreadKernelPfS_iif
        .type           _Z16fireSpreadKernelPfS_iif,@function
        .size           _Z16fireSpreadKernelPfS_iif,(.L_x_3 - _Z16fireSpreadKernelPfS_iif)
        .other          _Z16fireSpreadKernelPfS_iif,@"STO_CUDA_ENTRY STV_DEFAULT"
_Z16fireSpreadKernelPfS_iif:
.text._Z16fireSpreadKernelPfS_iif:
[----:B------:R-:W-:Y:S01]  /*0000*/  LDC R1, c[0x0][0x37c] ;  /* 0x0000df00ff017b82 */ /* 0x000fe20000000800 */
[----:B------:R-:W0:Y:S07]  /*0010*/  S2R R3, SR_TID.Y ;  /* 0x0000000000037919 */ /* 0x000e2e0000002200 */
[----:B------:R-:W1:Y:S01]  /*0020*/  LDC R11, c[0x0][0x360] ;  /* 0x0000d800ff0b7b82 */ /* 0x000e620000000800 */
[----:B------:R-:W1:Y:S07]  /*0030*/  S2R R2, SR_TID.X ;  /* 0x0000000000027919 */ /* 0x000e6e0000002100 */
[----:B------:R-:W0:Y:S08]  /*0040*/  S2UR UR5, SR_CTAID.Y ;  /* 0x00000000000579c3 */ /* 0x000e300000002600 */
[----:B------:R-:W0:Y:S08]  /*0050*/  LDC R0, c[0x0][0x364] ;  /* 0x0000d900ff007b82 */ /* 0x000e300000000800 */
[----:B------:R-:W1:Y:S08]  /*0060*/  S2UR UR4, SR_CTAID.X ;  /* 0x00000000000479c3 */ /* 0x000e700000002500 */
[----:B------:R-:W2:Y:S01]  /*0070*/  LDC.64 R6, c[0x0][0x390] ;  /* 0x0000e400ff067b82 */ /* 0x000ea20000000a00 */
[----:B0-----:R-:W-:-:S02]  /*0080*/  IMAD R0, R0, UR5, R3 ;  /* 0x0000000500007c24 */ /* 0x001fc4000f8e0203 */
[----:B-1----:R-:W-:-:S03]  /*0090*/  IMAD R11, R11, UR4, R2 ;  /* 0x000000040b0b7c24 */ /* 0x002fc6000f8e0202 */
[----:B--2---:R-:W-:-:S04]  /*00a0*/  ISETP.GE.AND P0, PT, R0, R7, PT ;  /* 0x000000070000720c */ /* 0x004fc80003f06270 */
[----:B------:R-:W-:-:S13]  /*00b0*/  ISETP.GE.OR P0, PT, R11, R6, P0 ;  /* 0x000000060b00720c */ /* 0x000fda0000706670 */
[----:B------:R-:W-:Y:S05]  /*00c0*/  @P0 EXIT ;  /* 0x000000000000094d */ /* 0x000fea0003800000 */
[----:B------:R-:W0:Y:S01]  /*00d0*/  LDC.64 R8, c[0x0][0x380] ;  /* 0x0000e000ff087b82 */ /* 0x000e220000000a00 */
[----:B------:R-:W1:Y:S01]  /*00e0*/  LDCU.64 UR4, c[0x0][0x358] ;  /* 0x00006b00ff0477ac */ /* 0x000e620008000a00 */
[----:B------:R-:W-:-:S06]  /*00f0*/  IMAD R13, R0, R6, R11 ;  /* 0x00000006000d7224 */ /* 0x000fcc00078e020b */
[----:B------:R-:W2:Y:S01]  /*0100*/  LDC.64 R2, c[0x0][0x388] ;  /* 0x0000e200ff027b82 */ /* 0x000ea20000000a00 */
[----:B0-----:R-:W-:-:S05]  /*0110*/  IMAD.WIDE R4, R13, 0x4, R8 ;  /* 0x000000040d047825 */ /* 0x001fca00078e0208 */
[----:B-1----:R-:W3:Y:S01]  /*0120*/  LDG.E R15, desc[UR4][R4.64] ;  /* 0x00000004040f7981 */ /* 0x002ee2000c1e1900 */
[----:B------:R-:W-:Y:S01]  /*0130*/  BSSY.RECONVERGENT B0, `(.L_x_0) ;  /* 0x000001a000007945 */ /* 0x000fe20003800200 */
[----:B--2---:R-:W-:Y:S01]  /*0140*/  IMAD.WIDE R2, R13, 0x4, R2 ;  /* 0x000000040d027825 */ /* 0x004fe200078e0202 */
[----:B---3--:R-:W-:-:S13]  /*0150*/  FSETP.GT.AND P0, PT, R15, RZ, PT ;  /* 0x000000ff0f00720b */ /* 0x008fda0003f04000 */
[----:B------:R-:W-:Y:S05]  /*0160*/  @!P0 BRA `(.L_x_1) ;  /* 0x0000000000588947 */ /* 0x000fea0003800000 */
[----:B------:R-:W-:Y:S02]  /*0170*/  ISETP.NE.AND P2, PT, R0, RZ, PT ;  /* 0x000000ff0000720c */ /* 0x000fe40003f45270 */
[----:B------:R-:W-:Y:S02]  /*0180*/  ISETP.GE.AND P0, PT, R11, 0x1, PT ;  /* 0x000000010b00780c */ /* 0x000fe40003f06270 */
[----:B------:R-:W-:Y:S02]  /*0190*/  IADD3 R10, PT, PT, R6, -0x1, RZ ;  /* 0xffffffff060a7810 */ /* 0x000fe40007ffe0ff */
[----:B------:R-:W-:Y:S02]  /*01a0*/  IADD3 R7, PT, PT, R7, -0x1, RZ ;  /* 0xffffffff07077810 */ /* 0x000fe40007ffe0ff */
[----:B------:R-:W-:Y:S02]  /*01b0*/  ISETP.GE.AND P1, PT, R11, R10, PT ;  /* 0x0000000a0b00720c */ /* 0x000fe40003f26270 */
[----:B------:R-:W-:-:S03]  /*01c0*/  ISETP.GE.U32.AND P3, PT, R0, R7, PT ;  /* 0x000000070000720c */ /* 0x000fc60003f66070 */
[----:B------:R-:W-:Y:S02]  /*01d0*/  @P2 IADD3 R13, PT, PT, R13, -R6, RZ ;  /* 0x800000060d0d2210 */ /* 0x000fe40007ffe0ff */
[----:B------:R-:W2:Y:S01]  /*01e0*/  @P0 LDG.E R0, desc[UR4][R4.64+-0x4] ;  /* 0xfffffc0404000981 */ /* 0x000ea2000c1e1900 */
[----:B------:R-:W2:Y:S02]  /*01f0*/  @P0 LDC R11, c[0x0][0x398] ;  /* 0x0000e600ff0b0b82 */ /* 0x000ea40000000800 */
[----:B------:R-:W-:-:S03]  /*0200*/  @P2 IMAD.WIDE R8, R13, 0x4, R8 ;  /* 0x000000040d082825 */ /* 0x000fc600078e0208 */
[----:B------:R-:W3:Y:S02]  /*0210*/  @!P1 LDG.E R10, desc[UR4][R4.64+0x4] ;  /* 0x00000404040a9981 */ /* 0x000ee4000c1e1900 */
[----:B------:R-:W-:Y:S01]  /*0220*/  @!P3 IMAD.WIDE R6, R6, 0x4, R4 ;  /* 0x000000040606b825 */ /* 0x000fe200078e0204 */
[----:B------:R-:W3:Y:S01]  /*0230*/  @!P1 LDC R12, c[0x0][0x398] ;  /* 0x0000e600ff0c9b82 */ /* 0x000ee20000000800 */
[----:B------:R-:W4:Y:S04]  /*0240*/  @P2 LDG.E R8, desc[UR4][R8.64] ;  /* 0x0000000408082981 */ /* 0x000f28000c1e1900 */
[----:B------:R-:W5:Y:S03]  /*0250*/  @!P3 LDG.E R6, desc[UR4][R6.64] ;  /* 0x000000040606b981 */ /* 0x000f66000c1e1900 */
[----:B------:R-:W4:Y:S08]  /*0260*/  @P2 LDC R13, c[0x0][0x398] ;  /* 0x0000e600ff0d2b82 */ /* 0x000f300000000800 */
[----:B------:R-:W5:Y:S01]  /*0270*/  @!P3 LDC R14, c[0x0][0x398] ;  /* 0x0000e600ff0ebb82 */ /* 0x000f620000000800 */
[----:B--2---:R-:W-:-:S04]  /*0280*/  @P0 FFMA R15, R0, R11, R15 ;  /* 0x0000000b000f0223 */ /* 0x004fc8000000000f */
[----:B---3--:R-:W-:-:S04]  /*0290*/  @!P1 FFMA R15, R10, R12, R15 ;  /* 0x0000000c0a0f9223 */ /* 0x008fc8000000000f */
[----:B----4-:R-:W-:-:S04]  /*02a0*/  @P2 FFMA R15, R8, R13, R15 ;  /* 0x0000000d080f2223 */ /* 0x010fc8000000000f */
[----:B-----5:R-:W-:-:S05]  /*02b0*/  @!P3 FFMA R15, R6, R14, R15 ;  /* 0x0000000e060fb223 */ /* 0x020fca000000000f */
[----:B------:R-:W-:-:S07]  /*02c0*/  FMNMX R15, R15, 1, PT ;  /* 0x3f8000000f0f7809 */ /* 0x000fce0003800000 */
.L_x_1:
[----:B------:R-:W-:Y:S05]  /*02d0*/  BSYNC.RECONVERGENT B0 ;  /* 0x0000000000007941 */ /* 0x000fea0003800200 */
.L_x_0:
[----:B------:R-:W-:Y:S01]  /*02e0*/  STG.E desc[UR4][R2.64], R15 ;  /* 0x0000000f02007986 */ /* 0x000fe2000c101904 */
[----:B------:R-:W-:Y:S05]  /*02f0*/  EXIT ;  /* 0x000000000000794d */ /* 0x000fea0003800000 */
.L_x_2:
[----:B------:R-:W-:-:S00]  /*0300*/  BRA `(.L_x_2) ;  /* 0xfffffffc00fc7947 */ /* 0x000fc0000383ffff */
[----:B------:R-:W-:-:S00]  /*0310*/  NOP ;  /* 0x0000000000007918 */ /* 0x000fc00000000000 */
        /* <DEDUP_REMOVED lines=14> */
.L_x_3:


//--------------------- .nv.shared.reserved.0     --------------------------
	.section	.nv.shared.reserved.0,"aw",@nobits
	.weak		__nv_reservedSMEM_offset_0_alias
	.size		__nv_reservedSMEM_offset_0_alias, 0, 64
	.other		__nv_reservedSMEM_offset_0_alias,@"STO_CUDA_RESERVED_SHARED STV_DEFAULT"
__nv_reservedSMEM_offset_0_alias:
	.zero		0
	.zero		64


//--------------------- .nv.constant0._Z16fireSpreadKernelPfS_iif --------------------------
	.section	.nv.constant0._Z16fireSpreadKernelPfS_iif,"a",@progbits
	.sectionflags	@""
	.align	4
.nv.constant0._Z16fireSpreadKernelPfS_iif:
	.zero		924


//--------------------- SYMBOLS --------------------------

	.type		.nv.reservedSmem.offset0,@object
	.size		.nv.reservedSmem.offset0,0x4
